//
// Generated by NVIDIA NVVM Compiler
//
// Compiler Build ID: CL-36424714
// Cuda compilation tools, release 13.0, V13.0.88
// Based on NVVM 20.0.0
//

.version 9.0
.target sm_100
.address_size 64

	// .globl	_Z9putBucketPiS_i

.visible .entry _Z9putBucketPiS_i(
	.param .u64 .ptr .align 1 _Z9putBucketPiS_i_param_0,
	.param .u64 .ptr .align 1 _Z9putBucketPiS_i_param_1,
	.param .u32 _Z9putBucketPiS_i_param_2
)
{
	.reg .pred 	%p<2>;
	.reg .b32 	%r<8>;
	.reg .b64 	%rd<9>;

	ld.param.u64 	%rd1, [_Z9putBucketPiS_i_param_0];
	ld.param.u64 	%rd2, [_Z9putBucketPiS_i_param_1];
	ld.param.u32 	%r2, [_Z9putBucketPiS_i_param_2];
	mov.u32 	%r3, %ctaid.x;
	mov.u32 	%r4, %ntid.x;
	mov.u32 	%r5, %tid.x;
	mad.lo.s32 	%r1, %r3, %r4, %r5;
	setp.ge.s32 	%p1, %r1, %r2;
	@%p1 bra 	$L__BB0_2;
	cvta.to.global.u64 	%rd3, %rd1;
	cvta.to.global.u64 	%rd4, %rd2;
	mul.wide.s32 	%rd5, %r1, 4;
	add.s64 	%rd6, %rd3, %rd5;
	ld.global.u32 	%r6, [%rd6];
	mul.wide.s32 	%rd7, %r6, 4;
	add.s64 	%rd8, %rd4, %rd7;
	atom.global.add.u32 	%r7, [%rd8], 1;
$L__BB0_2:
	ret;

}
	// .globl	_Z13setStartIndexPiS_S_i
.visible .entry _Z13setStartIndexPiS_S_i(
	.param .u64 .ptr .align 1 _Z13setStartIndexPiS_S_i_param_0,
	.param .u64 .ptr .align 1 _Z13setStartIndexPiS_S_i_param_1,
	.param .u64 .ptr .align 1 _Z13setStartIndexPiS_S_i_param_2,
	.param .u32 _Z13setStartIndexPiS_S_i_param_3
)
{
	.reg .pred 	%p<5>;
	.reg .b32 	%r<17>;
	.reg .b64 	%rd<13>;

	ld.param.u64 	%rd5, [_Z13setStartIndexPiS_S_i_param_0];
	ld.param.u64 	%rd6, [_Z13setStartIndexPiS_S_i_param_1];
	ld.param.u64 	%rd7, [_Z13setStartIndexPiS_S_i_param_2];
	ld.param.u32 	%r4, [_Z13setStartIndexPiS_S_i_param_3];
	cvta.to.global.u64 	%rd1, %rd7;
	mov.u32 	%r5, %ctaid.x;
	mov.u32 	%r6, %ntid.x;
	mov.u32 	%r7, %tid.x;
	mad.lo.s32 	%r1, %r5, %r6, %r7;
	setp.ge.s32 	%p1, %r1, %r4;
	setp.lt.s32 	%p2, %r4, 2;
	or.pred  	%p3, %p1, %p2;
	@%p3 bra 	$L__BB1_3;
	cvta.to.global.u64 	%rd8, %rd5;
	cvta.to.global.u64 	%rd9, %rd6;
	mul.wide.s32 	%rd10, %r1, 4;
	add.s64 	%rd2, %rd8, %rd10;
	add.s64 	%rd3, %rd9, %rd10;
	add.s64 	%rd4, %rd1, %rd10;
	mov.b32 	%r16, 1;
$L__BB1_2:
	ld.global.u32 	%r9, [%rd2];
	ld.global.u32 	%r10, [%rd3];
	add.s32 	%r11, %r10, %r9;
	st.global.u32 	[%rd4], %r11;
	bar.sync 	0;
	sub.s32 	%r12, %r1, %r16;
	mul.wide.s32 	%rd11, %r12, 4;
	add.s64 	%rd12, %rd1, %rd11;
	ld.global.u32 	%r13, [%rd12];
	ld.global.u32 	%r14, [%rd3];
	add.s32 	%r15, %r14, %r13;
	st.global.u32 	[%rd3], %r15;
	bar.sync 	0;
	shl.b32 	%r16, %r16, 1;
	setp.lt.s32 	%p4, %r16, %r4;
	@%p4 bra 	$L__BB1_2;
$L__BB1_3:
	ret;

}
	// .globl	_Z11setEndIndexPiS_i
.visible .entry _Z11setEndIndexPiS_i(
	.param .u64 .ptr .align 1 _Z11setEndIndexPiS_i_param_0,
	.param .u64 .ptr .align 1 _Z11setEndIndexPiS_i_param_1,
	.param .u32 _Z11setEndIndexPiS_i_param_2
)
{
	.reg .pred 	%p<2>;
	.reg .b32 	%r<7>;
	.reg .b64 	%rd<8>;

	ld.param.u64 	%rd1, [_Z11setEndIndexPiS_i_param_0];
	ld.param.u64 	%rd2, [_Z11setEndIndexPiS_i_param_1];
	ld.param.u32 	%r2, [_Z11setEndIndexPiS_i_param_2];
	mov.u32 	%r3, %ctaid.x;
	mov.u32 	%r4, %ntid.x;
	mov.u32 	%r5, %tid.x;
	mad.lo.s32 	%r1, %r3, %r4, %r5;
	setp.ge.s32 	%p1, %r1, %r2;
	@%p1 bra 	$L__BB2_2;
	cvta.to.global.u64 	%rd3, %rd1;
	cvta.to.global.u64 	%rd4, %rd2;
	mul.wide.s32 	%rd5, %r1, 4;
	add.s64 	%rd6, %rd3, %rd5;
	ld.global.u32 	%r6, [%rd6+4];
	add.s64 	%rd7, %rd4, %rd5;
	st.global.u32 	[%rd7], %r6;
$L__BB2_2:
	ret;

}
	// .globl	_Z6setKeyPiS_S_i
.visible .entry _Z6setKeyPiS_S_i(
	.param .u64 .ptr .align 1 _Z6setKeyPiS_S_i_param_0,
	.param .u64 .ptr .align 1 _Z6setKeyPiS_S_i_param_1,
	.param .u64 .ptr .align 1 _Z6setKeyPiS_S_i_param_2,
	.param .u32 _Z6setKeyPiS_S_i_param_3
)
{
	.reg .pred 	%p<4>;
	.reg .b32 	%r<12>;
	.reg .b64 	%rd<12>;

	ld.param.u64 	%rd3, [_Z6setKeyPiS_S_i_param_0];
	ld.param.u64 	%rd4, [_Z6setKeyPiS_S_i_param_1];
	ld.param.u64 	%rd5, [_Z6setKeyPiS_S_i_param_2];
	ld.param.u32 	%r5, [_Z6setKeyPiS_S_i_param_3];
	mov.u32 	%r6, %ctaid.x;
	mov.u32 	%r7, %ntid.x;
	mov.u32 	%r8, %tid.x;
	mad.lo.s32 	%r1, %r6, %r7, %r8;
	setp.ge.s32 	%p1, %r1, %r5;
	@%p1 bra 	$L__BB3_4;
	cvta.to.global.u64 	%rd6, %rd5;
	cvta.to.global.u64 	%rd7, %rd4;
	mul.wide.s32 	%rd8, %r1, 4;
	add.s64 	%rd9, %rd7, %rd8;
	ld.global.u32 	%r11, [%rd9];
	add.s64 	%rd1, %rd6, %rd8;
	ld.global.u32 	%r9, [%rd1];
	setp.ge.s32 	%p2, %r11, %r9;
	@%p2 bra 	$L__BB3_4;
	cvta.to.global.u64 	%rd2, %rd3;
$L__BB3_3:
	mul.wide.s32 	%rd10, %r11, 4;
	add.s64 	%rd11, %rd2, %rd10;
	st.global.u32 	[%rd11], %r1;
	add.s32 	%r11, %r11, 1;
	ld.global.u32 	%r10, [%rd1];
	setp.lt.s32 	%p3, %r11, %r10;
	@%p3 bra 	$L__BB3_3;
$L__BB3_4:
	ret;

}


// ===== COMPILED SASS (sm_100) =====

	.target	sm_100

	.elftype	@"ET_EXEC"


//--------------------- .note.nv.tkinfo           --------------------------
	.section	.note.nv.tkinfo,"",@"SHT_NOTE"
	.sectionflags	@"SHF_NOTE_NV_TKINFO"
	.tkinfo
        /*0018*/ 	.word	0x00000002
        /*0030*/ 	.string	""
        /*0030*/ 	.string	"ptxas"
        /*0030*/ 	.string	"Cuda compilation tools, release 13.0, V13.0.88"
        /*0030*/ 	.string	"Build cuda_13.0.r13.0/compiler.36424714_0"
        /*0030*/ 	.string	"-arch sm_100 -m 64 "



//--------------------- .note.nv.cuinfo           --------------------------
	.section	.note.nv.cuinfo,"",@"SHT_NOTE"
	.sectionflags	@"SHF_NOTE_NV_CUINFO"
        /*0018*/ 	.short	0x0002
        /*001a*/ 	.short	0x0064
        /*001c*/ 	.short	0x0082
	.zero		2


//--------------------- .nv.info                  --------------------------
	.section	.nv.info,"",@"SHT_CUDA_INFO"
	.align	4


	//----- nvinfo : EIATTR_REGCOUNT
	.align		4
        /*0000*/ 	.byte	0x04, 0x2f
        /*0002*/ 	.short	(.L_1 - .L_0)
	.align		4
.L_0:
        /*0004*/ 	.word	index@(_Z9putBucketPiS_i)
        /*0008*/ 	.word	0x0000000a


	//----- nvinfo : EIATTR_FRAME_SIZE
	.align		4
.L_1:
        /*000c*/ 	.byte	0x04, 0x11
        /*000e*/ 	.short	(.L_3 - .L_2)
	.align		4
.L_2:
        /*0010*/ 	.word	index@(_Z9putBucketPiS_i)
        /*0014*/ 	.word	0x00000000


	//----- nvinfo : EIATTR_REGCOUNT
	.align		4
.L_3:
        /*0018*/ 	.byte	0x04, 0x2f
        /*001a*/ 	.short	(.L_5 - .L_4)
	.align		4
.L_4:
        /*001c*/ 	.word	index@(_Z13setStartIndexPiS_S_i)
        /*0020*/ 	.word	0x00000014


	//----- nvinfo : EIATTR_FRAME_SIZE
	.align		4
.L_5:
        /*0024*/ 	.byte	0x04, 0x11
        /*0026*/ 	.short	(.L_7 - .L_6)
	.align		4
.L_6:
        /*0028*/ 	.word	index@(_Z13setStartIndexPiS_S_i)
        /*002c*/ 	.word	0x00000000


	//----- nvinfo : EIATTR_REGCOUNT
	.align		4
.L_7:
        /*0030*/ 	.byte	0x04, 0x2f
        /*0032*/ 	.short	(.L_9 - .L_8)
	.align		4
.L_8:
        /*0034*/ 	.word	index@(_Z11setEndIndexPiS_i)
        /*0038*/ 	.word	0x0000000a


	//----- nvinfo : EIATTR_FRAME_SIZE
	.align		4
.L_9:
        /*003c*/ 	.byte	0x04, 0x11
        /*003e*/ 	.short	(.L_11 - .L_10)
	.align		4
.L_10:
        /*0040*/ 	.word	index@(_Z11setEndIndexPiS_i)
        /*0044*/ 	.word	0x00000000


	//----- nvinfo : EIATTR_REGCOUNT
	.align		4
.L_11:
        /*0048*/ 	.byte	0x04, 0x2f
        /*004a*/ 	.short	(.L_13 - .L_12)
	.align		4
.L_12:
        /*004c*/ 	.word	index@(_Z6setKeyPiS_S_i)
        /*0050*/ 	.word	0x0000000e


	//----- nvinfo : EIATTR_FRAME_SIZE
	.align		4
.L_13:
        /*0054*/ 	.byte	0x04, 0x11
        /*0056*/ 	.short	(.L_15 - .L_14)
	.align		4
.L_14:
        /*0058*/ 	.word	index@(_Z6setKeyPiS_S_i)
        /*005c*/ 	.word	0x00000000


	//----- nvinfo : EIATTR_MIN_STACK_SIZE
	.align		4
.L_15:
        /*0060*/ 	.byte	0x04, 0x12
        /*0062*/ 	.short	(.L_17 - .L_16)
	.align		4
.L_16:
        /*0064*/ 	.word	index@(_Z6setKeyPiS_S_i)
        /*0068*/ 	.word	0x00000000


	//----- nvinfo : EIATTR_MIN_STACK_SIZE
	.align		4
.L_17:
        /*006c*/ 	.byte	0x04, 0x12
        /*006e*/ 	.short	(.L_19 - .L_18)
	.align		4
.L_18:
        /*0070*/ 	.word	index@(_Z11setEndIndexPiS_i)
        /*0074*/ 	.word	0x00000000


	//----- nvinfo : EIATTR_MIN_STACK_SIZE
	.align		4
.L_19:
        /*0078*/ 	.byte	0x04, 0x12
        /*007a*/ 	.short	(.L_21 - .L_20)
	.align		4
.L_20:
        /*007c*/ 	.word	index@(_Z13setStartIndexPiS_S_i)
        /*0080*/ 	.word	0x00000000


	//----- nvinfo : EIATTR_MIN_STACK_SIZE
	.align		4
.L_21:
        /*0084*/ 	.byte	0x04, 0x12
        /*0086*/ 	.short	(.L_23 - .L_22)
	.align		4
.L_22:
        /*0088*/ 	.word	index@(_Z9putBucketPiS_i)
        /*008c*/ 	.word	0x00000000
.L_23:


//--------------------- .nv.compat                --------------------------
	.section	.nv.compat,"",@"SHT_CUDA_COMPAT_INFO"
	.align	4
        /*0000*/ 	.byte	0x02, 0x09, 0x00, 0x00, 0x02, 0x02, 0x01, 0x00, 0x02, 0x05, 0x05, 0x00, 0x03, 0x07, 0x01, 0x01
        /*0010*/ 	.byte	0x02, 0x03, 0x00, 0x00, 0x02, 0x06, 0x01, 0x00, 0x04, 0x0b, 0x08, 0x00, 0x09, 0x00, 0x00, 0x00
        /*0020*/ 	.byte	0x00, 0x00, 0x00, 0x00


//--------------------- .nv.info._Z6setKeyPiS_S_i --------------------------
	.section	.nv.info._Z6setKeyPiS_S_i,"",@"SHT_CUDA_INFO"
	.sectionflags	@""
	.align	4


	//----- nvinfo : EIATTR_CUDA_API_VERSION
	.align		4
        /*0000*/ 	.byte	0x04, 0x37
        /*0002*/ 	.short	(.L_25 - .L_24)
.L_24:
        /*0004*/ 	.word	0x00000082


	//----- nvinfo : EIATTR_KPARAM_INFO
	.align		4
.L_25:
        /*0008*/ 	.byte	0x04, 0x17
        /*000a*/ 	.short	(.L_27 - .L_26)
.L_26:
        /*000c*/ 	.word	0x00000000
        /*0010*/ 	.short	0x0003
        /*0012*/ 	.short	0x0018
        /*0014*/ 	.byte	0x00, 0xf0, 0x11, 0x00


	//----- nvinfo : EIATTR_KPARAM_INFO
	.align		4
.L_27:
        /*0018*/ 	.byte	0x04, 0x17
        /*001a*/ 	.short	(.L_29 - .L_28)
.L_28:
        /*001c*/ 	.word	0x00000000
        /*0020*/ 	.short	0x0002
        /*0022*/ 	.short	0x0010
        /*0024*/ 	.byte	0x00, 0xf5, 0x21, 0x00


	//----- nvinfo : EIATTR_KPARAM_INFO
	.align		4
.L_29:
        /*0028*/ 	.byte	0x04, 0x17
        /*002a*/ 	.short	(.L_31 - .L_30)
.L_30:
        /*002c*/ 	.word	0x00000000
        /*0030*/ 	.short	0x0001
        /*0032*/ 	.short	0x0008
        /*0034*/ 	.byte	0x00, 0xf5, 0x21, 0x00


	//----- nvinfo : EIATTR_KPARAM_INFO
	.align		4
.L_31:
        /*0038*/ 	.byte	0x04, 0x17
        /*003a*/ 	.short	(.L_33 - .L_32)
.L_32:
        /*003c*/ 	.word	0x00000000
        /*0040*/ 	.short	0x0000
        /*0042*/ 	.short	0x0000
        /*0044*/ 	.byte	0x00, 0xf5, 0x21, 0x00


	//----- nvinfo : EIATTR_SPARSE_MMA_MASK
	.align		4
.L_33:
        /*0048*/ 	.byte	0x03, 0x50
        /*004a*/ 	.short	0x0000


	//----- nvinfo : EIATTR_MAXREG_COUNT
	.align		4
        /*004c*/ 	.byte	0x03, 0x1b
        /*004e*/ 	.short	0x00ff


	//----- nvinfo : EIATTR_MERCURY_ISA_VERSION
	.align		4
        /*0050*/ 	.byte	0x03, 0x5f
        /*0052*/ 	.short	0x0101


	//----- nvinfo : EIATTR_VRC_CTA_INIT_COUNT
	.align		4
        /*0054*/ 	.byte	0x02, 0x4a
	.zero		1
	.zero		1


	//----- nvinfo : EIATTR_EXIT_INSTR_OFFSETS
	.align		4
        /*0058*/ 	.byte	0x04, 0x1c
        /*005a*/ 	.short	(.L_35 - .L_34)


	//   ....[0]....
.L_34:
        /*005c*/ 	.word	0x00000070


	//   ....[1]....
        /*0060*/ 	.word	0x00000100


	//   ....[2]....
        /*0064*/ 	.word	0x00000190


	//----- nvinfo : EIATTR_CRS_STACK_SIZE
	.align		4
.L_35:
        /*0068*/ 	.byte	0x04, 0x1e
        /*006a*/ 	.short	(.L_37 - .L_36)
.L_36:
        /*006c*/ 	.word	0x00000000


	//----- nvinfo : EIATTR_CBANK_PARAM_SIZE
	.align		4
.L_37:
        /*0070*/ 	.byte	0x03, 0x19
        /*0072*/ 	.short	0x001c


	//----- nvinfo : EIATTR_PARAM_CBANK
	.align		4
        /*0074*/ 	.byte	0x04, 0x0a
        /*0076*/ 	.short	(.L_39 - .L_38)
	.align		4
.L_38:
        /*0078*/ 	.word	index@(.nv.constant0._Z6setKeyPiS_S_i)
        /*007c*/ 	.short	0x0380
        /*007e*/ 	.short	0x001c


	//----- nvinfo : EIATTR_SW_WAR
	.align		4
.L_39:
        /*0080*/ 	.byte	0x04, 0x36
        /*0082*/ 	.short	(.L_41 - .L_40)
.L_40:
        /*0084*/ 	.word	0x00000008
.L_41:


//--------------------- .nv.info._Z11setEndIndexPiS_i --------------------------
	.section	.nv.info._Z11setEndIndexPiS_i,"",@"SHT_CUDA_INFO"
	.sectionflags	@""
	.align	4


	//----- nvinfo : EIATTR_CUDA_API_VERSION
	.align		4
        /*0000*/ 	.byte	0x04, 0x37
        /*0002*/ 	.short	(.L_43 - .L_42)
.L_42:
        /*0004*/ 	.word	0x00000082


	//----- nvinfo : EIATTR_KPARAM_INFO
	.align		4
.L_43:
        /*0008*/ 	.byte	0x04, 0x17
        /*000a*/ 	.short	(.L_45 - .L_44)
.L_44:
        /*000c*/ 	.word	0x00000000
        /*0010*/ 	.short	0x0002
        /*0012*/ 	.short	0x0010
        /*0014*/ 	.byte	0x00, 0xf0, 0x11, 0x00


	//----- nvinfo : EIATTR_KPARAM_INFO
	.align		4
.L_45:
        /*0018*/ 	.byte	0x04, 0x17
        /*001a*/ 	.short	(.L_47 - .L_46)
.L_46:
        /*001c*/ 	.word	0x00000000
        /*0020*/ 	.short	0x0001
        /*0022*/ 	.short	0x0008
        /*0024*/ 	.byte	0x00, 0xf5, 0x21, 0x00


	//----- nvinfo : EIATTR_KPARAM_INFO
	.align		4
.L_47:
        /*0028*/ 	.byte	0x04, 0x17
        /*002a*/ 	.short	(.L_49 - .L_48)
.L_48:
        /*002c*/ 	.word	0x00000000
        /*0030*/ 	.short	0x0000
        /*0032*/ 	.short	0x0000
        /*0034*/ 	.byte	0x00, 0xf5, 0x21, 0x00


	//----- nvinfo : EIATTR_SPARSE_MMA_MASK
	.align		4
.L_49:
        /*0038*/ 	.byte	0x03, 0x50
        /*003a*/ 	.short	0x0000


	//----- nvinfo : EIATTR_MAXREG_COUNT
	.align		4
        /*003c*/ 	.byte	0x03, 0x1b
        /*003e*/ 	.short	0x00ff


	//----- nvinfo : EIATTR_MERCURY_ISA_VERSION
	.align		4
        /*0040*/ 	.byte	0x03, 0x5f
        /*0042*/ 	.short	0x0101


	//----- nvinfo : EIATTR_VRC_CTA_INIT_COUNT
	.align		4
        /*0044*/ 	.byte	0x02, 0x4a
	.zero		1
	.zero		1


	//----- nvinfo : EIATTR_EXIT_INSTR_OFFSETS
	.align		4
        /*0048*/ 	.byte	0x04, 0x1c
        /*004a*/ 	.short	(.L_51 - .L_50)


	//   ....[0]....
.L_50:
        /*004c*/ 	.word	0x00000070


	//   ....[1]....
        /*0050*/ 	.word	0x000000f0


	//----- nvinfo : EIATTR_CBANK_PARAM_SIZE
	.align		4
.L_51:
        /*0054*/ 	.byte	0x03, 0x19
        /*0056*/ 	.short	0x0014


	//----- nvinfo : EIATTR_PARAM_CBANK
	.align		4
        /*0058*/ 	.byte	0x04, 0x0a
        /*005a*/ 	.short	(.L_53 - .L_52)
	.align		4
.L_52:
        /*005c*/ 	.word	index@(.nv.constant0._Z11setEndIndexPiS_i)
        /*0060*/ 	.short	0x0380
        /*0062*/ 	.short	0x0014


	//----- nvinfo : EIATTR_SW_WAR
	.align		4
.L_53:
        /*0064*/ 	.byte	0x04, 0x36
        /*0066*/ 	.short	(.L_55 - .L_54)
.L_54:
        /*0068*/ 	.word	0x00000008
.L_55:


//--------------------- .nv.info._Z13setStartIndexPiS_S_i --------------------------
	.section	.nv.info._Z13setStartIndexPiS_S_i,"",@"SHT_CUDA_INFO"
	.sectionflags	@""
	.align	4


	//----- nvinfo : EIATTR_CUDA_API_VERSION
	.align		4
        /*0000*/ 	.byte	0x04, 0x37
        /*0002*/ 	.short	(.L_57 - .L_56)
.L_56:
        /*0004*/ 	.word	0x00000082


	//----- nvinfo : EIATTR_KPARAM_INFO
	.align		4
.L_57:
        /*0008*/ 	.byte	0x04, 0x17
        /*000a*/ 	.short	(.L_59 - .L_58)
.L_58:
        /*000c*/ 	.word	0x00000000
        /*0010*/ 	.short	0x0003
        /*0012*/ 	.short	0x0018
        /*0014*/ 	.byte	0x00, 0xf0, 0x11, 0x00


	//----- nvinfo : EIATTR_KPARAM_INFO
	.align		4
.L_59:
        /*0018*/ 	.byte	0x04, 0x17
        /*001a*/ 	.short	(.L_61 - .L_60)
.L_60:
        /*001c*/ 	.word	0x00000000
        /*0020*/ 	.short	0x0002
        /*0022*/ 	.short	0x0010
        /*0024*/ 	.byte	0x00, 0xf5, 0x21, 0x00


	//----- nvinfo : EIATTR_KPARAM_INFO
	.align		4
.L_61:
        /*0028*/ 	.byte	0x04, 0x17
        /*002a*/ 	.short	(.L_63 - .L_62)
.L_62:
        /*002c*/ 	.word	0x00000000
        /*0030*/ 	.short	0x0001
        /*0032*/ 	.short	0x0008
        /*0034*/ 	.byte	0x00, 0xf5, 0x21, 0x00


	//----- nvinfo : EIATTR_KPARAM_INFO
	.align		4
.L_63:
        /*0038*/ 	.byte	0x04, 0x17
        /*003a*/ 	.short	(.L_65 - .L_64)
.L_64:
        /*003c*/ 	.word	0x00000000
        /*0040*/ 	.short	0x0000
        /*0042*/ 	.short	0x0000
        /*0044*/ 	.byte	0x00, 0xf5, 0x21, 0x00


	//----- nvinfo : EIATTR_SPARSE_MMA_MASK
	.align		4
.L_65:
        /*0048*/ 	.byte	0x03, 0x50
        /*004a*/ 	.short	0x0000


	//----- nvinfo : EIATTR_MAXREG_COUNT
	.align		4
        /*004c*/ 	.byte	0x03, 0x1b
        /*004e*/ 	.short	0x00ff


	//----- nvinfo : EIATTR_NUM_BARRIERS
	.align		4
        /*0050*/ 	.byte	0x02, 0x4c
        /*0052*/ 	.byte	0x01
	.zero		1


	//----- nvinfo : EIATTR_MERCURY_ISA_VERSION
	.align		4
        /*0054*/ 	.byte	0x03, 0x5f
        /*0056*/ 	.short	0x0101


	//----- nvinfo : EIATTR_VRC_CTA_INIT_COUNT
	.align		4
        /*0058*/ 	.byte	0x02, 0x4a
	.zero		1
	.zero		1


	//----- nvinfo : EIATTR_EXIT_INSTR_OFFSETS
	.align		4
        /*005c*/ 	.byte	0x04, 0x1c
        /*005e*/ 	.short	(.L_67 - .L_66)


	//   ....[0]....
.L_66:
        /*0060*/ 	.word	0x00000080


	//   ....[1]....
        /*0064*/ 	.word	0x00000200


	//----- nvinfo : EIATTR_CBANK_PARAM_SIZE
	.align		4
.L_67:
        /*0068*/ 	.byte	0x03, 0x19
        /*006a*/ 	.short	0x001c


	//----- nvinfo : EIATTR_PARAM_CBANK
	.align		4
        /*006c*/ 	.byte	0x04, 0x0a
        /*006e*/ 	.short	(.L_69 - .L_68)
	.align		4
.L_68:
        /*0070*/ 	.word	index@(.nv.constant0._Z13setStartIndexPiS_S_i)
        /*0074*/ 	.short	0x0380
        /*0076*/ 	.short	0x001c


	//----- nvinfo : EIATTR_SW_WAR
	.align		4
.L_69:
        /*0078*/ 	.byte	0x04, 0x36
        /*007a*/ 	.short	(.L_71 - .L_70)
.L_70:
        /*007c*/ 	.word	0x00000008
.L_71:


//--------------------- .nv.info._Z9putBucketPiS_i --------------------------
	.section	.nv.info._Z9putBucketPiS_i,"",@"SHT_CUDA_INFO"
	.sectionflags	@""
	.align	4


	//----- nvinfo : EIATTR_CUDA_API_VERSION
	.align		4
        /*0000*/ 	.byte	0x04, 0x37
        /*0002*/ 	.short	(.L_73 - .L_72)
.L_72:
        /*0004*/ 	.word	0x00000082


	//----- nvinfo : EIATTR_KPARAM_INFO
	.align		4
.L_73:
        /*0008*/ 	.byte	0x04, 0x17
        /*000a*/ 	.short	(.L_75 - .L_74)
.L_74:
        /*000c*/ 	.word	0x00000000
        /*0010*/ 	.short	0x0002
        /*0012*/ 	.short	0x0010
        /*0014*/ 	.byte	0x00, 0xf0, 0x11, 0x00


	//----- nvinfo : EIATTR_KPARAM_INFO
	.align		4
.L_75:
        /*0018*/ 	.byte	0x04, 0x17
        /*001a*/ 	.short	(.L_77 - .L_76)
.L_76:
        /*001c*/ 	.word	0x00000000
        /*0020*/ 	.short	0x0001
        /*0022*/ 	.short	0x0008
        /*0024*/ 	.byte	0x00, 0xf5, 0x21, 0x00


	//----- nvinfo : EIATTR_KPARAM_INFO
	.align		4
.L_77:
        /*0028*/ 	.byte	0x04, 0x17
        /*002a*/ 	.short	(.L_79 - .L_78)
.L_78:
        /*002c*/ 	.word	0x00000000
        /*0030*/ 	.short	0x0000
        /*0032*/ 	.short	0x0000
        /*0034*/ 	.byte	0x00, 0xf5, 0x21, 0x00


	//----- nvinfo : EIATTR_SPARSE_MMA_MASK
	.align		4
.L_79:
        /*0038*/ 	.byte	0x03, 0x50
        /*003a*/ 	.short	0x0000


	//----- nvinfo : EIATTR_MAXREG_COUNT
	.align		4
        /*003c*/ 	.byte	0x03, 0x1b
        /*003e*/ 	.short	0x00ff


	//----- nvinfo : EIATTR_MERCURY_ISA_VERSION
	.align		4
        /*0040*/ 	.byte	0x03, 0x5f
        /*0042*/ 	.short	0x0101


	//----- nvinfo : EIATTR_VRC_CTA_INIT_COUNT
	.align		4
        /*0044*/ 	.byte	0x02, 0x4a
	.zero		1
	.zero		1


	//----- nvinfo : EIATTR_EXIT_INSTR_OFFSETS
	.align		4
        /*0048*/ 	.byte	0x04, 0x1c
        /*004a*/ 	.short	(.L_81 - .L_80)


	//   ....[0]....
.L_80:
        /*004c*/ 	.word	0x00000070


	//   ....[1]....
        /*0050*/ 	.word	0x00000100


	//----- nvinfo : EIATTR_CBANK_PARAM_SIZE
	.align		4
.L_81:
        /*0054*/ 	.byte	0x03, 0x19
        /*0056*/ 	.short	0x0014


	//----- nvinfo : EIATTR_PARAM_CBANK
	.align		4
        /*0058*/ 	.byte	0x04, 0x0a
        /*005a*/ 	.short	(.L_83 - .L_82)
	.align		4
.L_82:
        /*005c*/ 	.word	index@(.nv.constant0._Z9putBucketPiS_i)
        /*0060*/ 	.short	0x0380
        /*0062*/ 	.short	0x0014


	//----- nvinfo : EIATTR_SW_WAR
	.align		4
.L_83:
        /*0064*/ 	.byte	0x04, 0x36
        /*0066*/ 	.short	(.L_85 - .L_84)
.L_84:
        /*0068*/ 	.word	0x00000008
.L_85:


//--------------------- .nv.callgraph             --------------------------
	.section	.nv.callgraph,"",@"SHT_CUDA_CALLGRAPH"
	.align	4
	.sectionentsize	8
	.align		4
        /*0000*/ 	.word	0x00000000
	.align		4
        /*0004*/ 	.word	0xffffffff
	.align		4
        /*0008*/ 	.word	0x00000000
	.align		4
        /*000c*/ 	.word	0xfffffffe
	.align		4
        /*0010*/ 	.word	0x00000000
	.align		4
        /*0014*/ 	.word	0xfffffffd
	.align		4
        /*0018*/ 	.word	0x00000000
	.align		4
        /*001c*/ 	.word	0xfffffffc


//--------------------- .text._Z6setKeyPiS_S_i    --------------------------
	.section	.text._Z6setKeyPiS_S_i,"ax",@progbits
	.align	128
        .global         _Z6setKeyPiS_S_i
        .type           _Z6setKeyPiS_S_i,@function
        .size           _Z6setKeyPiS_S_i,(.L_x_6 - _Z6setKeyPiS_S_i)
        .other          _Z6setKeyPiS_S_i,@"STO_CUDA_ENTRY STV_DEFAULT"
_Z6setKeyPiS_S_i:
.text._Z6setKeyPiS_S_i:
[----:B------:R-:W-:Y:S01]  /*0000*/  LDC R1, c[0x0][0x37c] ;  /* 0x0000df00ff017b82 */ /* 0x000fe20000000800 */
[----:B------:R-:W0:Y:S07]  /*0010*/  S2R R0, SR_TID.X ;  /* 0x0000000000007919 */ /* 0x000e2e0000002100 */
[----:B------:R-:W0:Y:S01]  /*0020*/  S2UR UR4, SR_CTAID.X ;  /* 0x00000000000479c3 */ /* 0x000e220000002500 */
[----:B------:R-:W1:Y:S07]  /*0030*/  LDCU UR5, c[0x0][0x398] ;  /* 0x00007300ff0577ac */ /* 0x000e6e0008000800 */
[----:B------:R-:W0:Y:S02]  /*0040*/  LDC R9, c[0x0][0x360] ;  /* 0x0000d800ff097b82 */ /* 0x000e240000000800 */
[----:B0-----:R-:W-:-:S05]  /*0050*/  IMAD R9, R9, UR4, R0 ;  /* 0x0000000409097c24 */ /* 0x001fca000f8e0200 */
[----:B-1----:R-:W-:-:S13]  /*0060*/  ISETP.GE.AND P0, PT, R9, UR5, PT ;  /* 0x0000000509007c0c */ /* 0x002fda000bf06270 */
[----:B------:R-:W-:Y:S05]  /*0070*/  @P0 EXIT ;  /* 0x000000000000094d */ /* 0x000fea0003800000 */
[----:B------:R-:W0:Y:S01]  /*0080*/  LDC.64 R2, c[0x0][0x388] ;  /* 0x0000e200ff027b82 */ /* 0x000e220000000a00 */
[----:B------:R-:W1:Y:S07]  /*0090*/  LDCU.64 UR4, c[0x0][0x358] ;  /* 0x00006b00ff0477ac */ /* 0x000e6e0008000a00 */
[----:B------:R-:W2:Y:S01]  /*00a0*/  LDC.64 R4, c[0x0][0x390] ;  /* 0x0000e400ff047b82 */ /* 0x000ea20000000a00 */
[----:B0-----:R-:W-:-:S06]  /*00b0*/  IMAD.WIDE R2, R9, 0x4, R2 ;  /* 0x0000000409027825 */ /* 0x001fcc00078e0202 */
[----:B-1----:R-:W3:Y:S01]  /*00c0*/  LDG.E R2, desc[UR4][R2.64] ;  /* 0x0000000402027981 */ /* 0x002ee2000c1e1900 */
[----:B--2---:R-:W-:-:S05]  /*00d0*/  IMAD.WIDE R4, R9, 0x4, R4 ;  /* 0x0000000409047825 */ /* 0x004fca00078e0204 */
[----:B------:R-:W3:Y:S02]  /*00e0*/  LDG.E R7, desc[UR4][R4.64] ;  /* 0x0000000404077981 */ /* 0x000ee4000c1e1900 */
[----:B---3--:R-:W-:-:S13]  /*00f0*/  ISETP.GE.AND P0, PT, R2, R7, PT ;  /* 0x000000070200720c */ /* 0x008fda0003f06270 */
[----:B------:R-:W-:Y:S05]  /*0100*/  @P0 EXIT ;  /* 0x000000000000094d */ /* 0x000fea0003800000 */
[----:B------:R-:W0:Y:S01]  /*0110*/  LDC.64 R6, c[0x0][0x380] ;  /* 0x0000e000ff067b82 */ /* 0x000e220000000a00 */
[----:B------:R-:W-:-:S07]  /*0120*/  MOV R11, R2 ;  /* 0x00000002000b7202 */ /* 0x000fce0000000f00 */
.L_x_0:
[----:B0-----:R-:W-:-:S05]  /*0130*/  IMAD.WIDE R2, R11, 0x4, R6 ;  /* 0x000000040b027825 */ /* 0x001fca00078e0206 */
[----:B------:R1:W-:Y:S04]  /*0140*/  STG.E desc[UR4][R2.64], R9 ;  /* 0x0000000902007986 */ /* 0x0003e8000c101904 */
[----:B------:R-:W2:Y:S01]  /*0150*/  LDG.E R0, desc[UR4][R4.64] ;  /* 0x0000000404007981 */ /* 0x000ea2000c1e1900 */
[----:B------:R-:W-:-:S04]  /*0160*/  IADD3 R11, PT, PT, R11, 0x1, RZ ;  /* 0x000000010b0b7810 */ /* 0x000fc80007ffe0ff */
[----:B--2---:R-:W-:-:S13]  /*0170*/  ISETP.GE.AND P0, PT, R11, R0, PT ;  /* 0x000000000b00720c */ /* 0x004fda0003f06270 */
[----:B-1----:R-:W-:Y:S05]  /*0180*/  @!P0 BRA `(.L_x_0) ;  /* 0xfffffffc00e88947 */ /* 0x002fea000383ffff */
[----:B------:R-:W-:Y:S05]  /*0190*/  EXIT ;  /* 0x000000000000794d */ /* 0x000fea0003800000 */
.L_x_1:
[----:B------:R-:W-:-:S00]  /*01a0*/  BRA `(.L_x_1) ;  /* 0xfffffffc00fc7947 */ /* 0x000fc0000383ffff */
[----:B------:R-:W-:-:S00]  /*01b0*/  NOP ;  /* 0x0000000000007918 */ /* 0x000fc00000000000 */
        /* <DEDUP_REMOVED lines=12> */
.L_x_6:


//--------------------- .text._Z11setEndIndexPiS_i --------------------------
	.section	.text._Z11setEndIndexPiS_i,"ax",@progbits
	.align	128
        .global         _Z11setEndIndexPiS_i
        .type           _Z11setEndIndexPiS_i,@function
        .size           _Z11setEndIndexPiS_i,(.L_x_7 - _Z11setEndIndexPiS_i)
        .other          _Z11setEndIndexPiS_i,@"STO_CUDA_ENTRY STV_DEFAULT"
_Z11setEndIndexPiS_i:
.text._Z11setEndIndexPiS_i:
        /* <DEDUP_REMOVED lines=14> */
[----:B---3--:R-:W-:Y:S01]  /*00e0*/  STG.E desc[UR4][R4.64], R3 ;  /* 0x0000000304007986 */ /* 0x008fe2000c101904 */
[----:B------:R-:W-:Y:S05]  /*00f0*/  EXIT ;  /* 0x000000000000794d */ /* 0x000fea0003800000 */
.L_x_2:
        /* <DEDUP_REMOVED lines=16> */
.L_x_7:


//--------------------- .text._Z13setStartIndexPiS_S_i --------------------------
	.section	.text._Z13setStartIndexPiS_S_i,"ax",@progbits
	.align	128
        .global         _Z13setStartIndexPiS_S_i
        .type           _Z13setStartIndexPiS_S_i,@function
        .size           _Z13setStartIndexPiS_S_i,(.L_x_8 - _Z13setStartIndexPiS_S_i)
        .other          _Z13setStartIndexPiS_S_i,@"STO_CUDA_ENTRY STV_DEFAULT"
_Z13setStartIndexPiS_S_i:
.text._Z13setStartIndexPiS_S_i:
[----:B------:R-:W-:Y:S01]  /*0000*/  LDC R1, c[0x0][0x37c] ;  /* 0x0000df00ff017b82 */ /* 0x000fe20000000800 */
[----:B------:R-:W0:Y:S07]  /*0010*/  S2R R0, SR_TID.X ;  /* 0x0000000000007919 */ /* 0x000e2e0000002100 */
[----:B------:R-:W0:Y:S08]  /*0020*/  S2UR UR4, SR_CTAID.X ;  /* 0x00000000000479c3 */ /* 0x000e300000002500 */
[----:B------:R-:W0:Y:S08]  /*0030*/  LDC R13, c[0x0][0x360] ;  /* 0x0000d800ff0d7b82 */ /* 0x000e300000000800 */
[----:B------:R-:W1:Y:S01]  /*0040*/  LDC R12, c[0x0][0x398] ;  /* 0x0000e600ff0c7b82 */ /* 0x000e620000000800 */
[----:B0-----:R-:W-:Y:S01]  /*0050*/  IMAD R13, R13, UR4, R0 ;  /* 0x000000040d0d7c24 */ /* 0x001fe2000f8e0200 */
[----:B-1----:R-:W-:-:S04]  /*0060*/  ISETP.GE.AND P0, PT, R12, 0x2, PT ;  /* 0x000000020c00780c */ /* 0x002fc80003f06270 */
[----:B------:R-:W-:-:S13]  /*0070*/  ISETP.GE.OR P0, PT, R13, R12, !P0 ;  /* 0x0000000c0d00720c */ /* 0x000fda0004706670 */
[----:B------:R-:W-:Y:S05]  /*0080*/  @P0 EXIT ;  /* 0x000000000000094d */ /* 0x000fea0003800000 */
[----:B------:R-:W0:Y:S01]  /*0090*/  LDC.64 R4, c[0x0][0x380] ;  /* 0x0000e000ff047b82 */ /* 0x000e220000000a00 */
[----:B------:R-:W1:Y:S01]  /*00a0*/  LDCU.64 UR6, c[0x0][0x358] ;  /* 0x00006b00ff0677ac */ /* 0x000e620008000a00 */
[----:B------:R-:W-:-:S06]  /*00b0*/  UMOV UR4, 0x1 ;  /* 0x0000000100047882 */ /* 0x000fcc0000000000 */
[----:B------:R-:W2:Y:S08]  /*00c0*/  LDC.64 R6, c[0x0][0x388] ;  /* 0x0000e200ff067b82 */ /* 0x000eb00000000a00 */
[----:B------:R-:W3:Y:S01]  /*00d0*/  LDC.64 R2, c[0x0][0x390] ;  /* 0x0000e400ff027b82 */ /* 0x000ee20000000a00 */
[----:B0-----:R-:W-:-:S04]  /*00e0*/  IMAD.WIDE R4, R13, 0x4, R4 ;  /* 0x000000040d047825 */ /* 0x001fc800078e0204 */
[----:B--2---:R-:W-:-:S04]  /*00f0*/  IMAD.WIDE R6, R13, 0x4, R6 ;  /* 0x000000040d067825 */ /* 0x004fc800078e0206 */
[----:B-1-3--:R-:W-:-:S07]  /*0100*/  IMAD.WIDE R8, R13, 0x4, R2 ;  /* 0x000000040d087825 */ /* 0x00afce00078e0202 */
.L_x_3:
[----:B------:R-:W2:Y:S04]  /*0110*/  LDG.E R0, desc[UR6][R4.64] ;  /* 0x0000000604007981 */ /* 0x000ea8000c1e1900 */
[----:B------:R-:W2:Y:S01]  /*0120*/  LDG.E R11, desc[UR6][R6.64] ;  /* 0x00000006060b7981 */ /* 0x000ea2000c1e1900 */
[----:B0-----:R-:W-:Y:S02]  /*0130*/  IADD3 R17, PT, PT, R13, -UR4, RZ ;  /* 0x800000040d117c10 */ /* 0x001fe4000fffe0ff */
[----:B--2---:R-:W-:-:S03]  /*0140*/  IADD3 R15, PT, PT, R0, R11, RZ ;  /* 0x0000000b000f7210 */ /* 0x004fc60007ffe0ff */
[----:B------:R-:W-:Y:S02]  /*0150*/  IMAD.WIDE R10, R17, 0x4, R2 ;  /* 0x00000004110a7825 */ /* 0x000fe400078e0202 */
[----:B------:R0:W-:Y:S01]  /*0160*/  STG.E desc[UR6][R8.64], R15 ;  /* 0x0000000f08007986 */ /* 0x0001e2000c101906 */
[----:B------:R-:W-:Y:S06]  /*0170*/  BAR.SYNC.DEFER_BLOCKING 0x0 ;  /* 0x0000000000007b1d */ /* 0x000fec0000010000 */
[----:B------:R-:W2:Y:S04]  /*0180*/  LDG.E R10, desc[UR6][R10.64] ;  /* 0x000000060a0a7981 */ /* 0x000ea8000c1e1900 */
[----:B------:R-:W2:Y:S01]  /*0190*/  LDG.E R17, desc[UR6][R6.64] ;  /* 0x0000000606117981 */ /* 0x000ea2000c1e1900 */
[----:B------:R-:W-:-:S06]  /*01a0*/  USHF.L.U32 UR4, UR4, 0x1, URZ ;  /* 0x0000000104047899 */ /* 0x000fcc00080006ff */
[----:B------:R-:W-:Y:S02]  /*01b0*/  ISETP.LE.AND P0, PT, R12, UR4, PT ;  /* 0x000000040c007c0c */ /* 0x000fe4000bf03270 */
[----:B--2---:R-:W-:-:S05]  /*01c0*/  IADD3 R17, PT, PT, R10, R17, RZ ;  /* 0x000000110a117210 */ /* 0x004fca0007ffe0ff */
[----:B------:R0:W-:Y:S01]  /*01d0*/  STG.E desc[UR6][R6.64], R17 ;  /* 0x0000001106007986 */ /* 0x0001e2000c101906 */
[----:B------:R-:W-:Y:S06]  /*01e0*/  BAR.SYNC.DEFER_BLOCKING 0x0 ;  /* 0x0000000000007b1d */ /* 0x000fec0000010000 */
[----:B------:R-:W-:Y:S05]  /*01f0*/  @!P0 BRA `(.L_x_3) ;  /* 0xfffffffc00c48947 */ /* 0x000fea000383ffff */
[----:B------:R-:W-:Y:S05]  /*0200*/  EXIT ;  /* 0x000000000000794d */ /* 0x000fea0003800000 */
.L_x_4:
        /* <DEDUP_REMOVED lines=15> */
.L_x_8:


//--------------------- .text._Z9putBucketPiS_i   --------------------------
	.section	.text._Z9putBucketPiS_i,"ax",@progbits
	.align	128
        .global         _Z9putBucketPiS_i
        .type           _Z9putBucketPiS_i,@function
        .size           _Z9putBucketPiS_i,(.L_x_9 - _Z9putBucketPiS_i)
        .other          _Z9putBucketPiS_i,@"STO_CUDA_ENTRY STV_DEFAULT"
_Z9putBucketPiS_i:
.text._Z9putBucketPiS_i:
        /* <DEDUP_REMOVED lines=9> */
[----:B------:R-:W1:Y:S01]  /*0090*/  LDCU.64 UR4, c[0x0][0x358] ;  /* 0x00006b00ff0477ac */ /* 0x000e620008000a00 */
[----:B0-----:R-:W-:-:S06]  /*00a0*/  IMAD.WIDE R2, R5, 0x4, R2 ;  /* 0x0000000405027825 */ /* 0x001fcc00078e0202 */
[----:B------:R-:W0:Y:S01]  /*00b0*/  LDC.64 R4, c[0x0][0x388] ;  /* 0x0000e200ff047b82 */ /* 0x000e220000000a00 */
[----:B-1----:R-:W0:Y:S01]  /*00c0*/  LDG.E R3, desc[UR4][R2.64] ;  /* 0x0000000402037981 */ /* 0x002e22000c1e1900 */
[----:B------:R-:W-:Y:S02]  /*00d0*/  HFMA2 R7, -RZ, RZ, 0, 5.9604644775390625e-08 ;  /* 0x00000001ff077431 */ /* 0x000fe400000001ff */
[----:B0-----:R-:W-:-:S05]  /*00e0*/  IMAD.WIDE R4, R3, 0x4, R4 ;  /* 0x0000000403047825 */ /* 0x001fca00078e0204 */
[----:B------:R-:W-:Y:S01]  /*00f0*/  REDG.E.ADD.STRONG.GPU desc[UR4][R4.64], R7 ;  /* 0x000000070400798e */ /* 0x000fe2000c12e104 */
[----:B------:R-:W-:Y:S05]  /*0100*/  EXIT ;  /* 0x000000000000794d */ /* 0x000fea0003800000 */
.L_x_5:
        /* <DEDUP_REMOVED lines=15> */
.L_x_9:


//--------------------- .nv.shared.reserved.0     --------------------------
	.section	.nv.shared.reserved.0,"aw",@nobits
	.weak		__nv_reservedSMEM_offset_0_alias
	.size		__nv_reservedSMEM_offset_0_alias, 0, 64
	.other		__nv_reservedSMEM_offset_0_alias,@"STO_CUDA_RESERVED_SHARED STV_DEFAULT"
__nv_reservedSMEM_offset_0_alias:
	.zero		0
	.zero		64


//--------------------- .nv.constant0._Z6setKeyPiS_S_i --------------------------
	.section	.nv.constant0._Z6setKeyPiS_S_i,"a",@progbits
	.sectionflags	@""
	.align	4
.nv.constant0._Z6setKeyPiS_S_i:
	.zero		924


//--------------------- .nv.constant0._Z11setEndIndexPiS_i --------------------------
	.section	.nv.constant0._Z11setEndIndexPiS_i,"a",@progbits
	.sectionflags	@""
	.align	4
.nv.constant0._Z11setEndIndexPiS_i:
	.zero		916


//--------------------- .nv.constant0._Z13setStartIndexPiS_S_i --------------------------
	.section	.nv.constant0._Z13setStartIndexPiS_S_i,"a",@progbits
	.sectionflags	@""
	.align	4
.nv.constant0._Z13setStartIndexPiS_S_i:
	.zero		924


//--------------------- .nv.constant0._Z9putBucketPiS_i --------------------------
	.section	.nv.constant0._Z9putBucketPiS_i,"a",@progbits
	.sectionflags	@""
	.align	4
.nv.constant0._Z9putBucketPiS_i:
	.zero		916


//--------------------- SYMBOLS --------------------------

	.type		.nv.reservedSmem.offset0,@object
	.size		.nv.reservedSmem.offset0,0x4
